	.headerflags	@"EF_CUDA_TEXMODE_UNIFIED EF_CUDA_64BIT_ADDRESS EF_CUDA_ACCELERATORS EF_CUDA_SM90 EF_CUDA_VIRTUAL_SM(EF_CUDA_SM90)"
	.elftype	@"ET_EXEC"


//--------------------- .nv.info                  --------------------------
	.section	.nv.info,"",@"SHT_CUDA_INFO"
	.align	4


	//----- nvinfo : EIATTR_REGCOUNT
	.align		4
        /*0000*/ 	.byte	0x04, 0x2f
        /*0002*/ 	.short	(.L_2 - .L_1)
	.align		4
.L_1:
        /*0004*/ 	.word	index@(triton_per_fused_add_div_log10_mean_mul_neg_pow_sub_sum_1)
        /*0008*/ 	.word	0x00000014


	//----- nvinfo : EIATTR_MIN_STACK_SIZE
	.align		4
.L_2:
        /*000c*/ 	.byte	0x04, 0x12
        /*000e*/ 	.short	(.L_4 - .L_3)
	.align		4
.L_3:
        /*0010*/ 	.word	index@(triton_per_fused_add_div_log10_mean_mul_neg_pow_sub_sum_1)
        /*0014*/ 	.word	0x00000000


	//----- nvinfo : EIATTR_FRAME_SIZE
	.align		4
.L_4:
        /*0018*/ 	.byte	0x04, 0x11
        /*001a*/ 	.short	(.L_6 - .L_5)
	.align		4
.L_5:
        /*001c*/ 	.word	index@(triton_per_fused_add_div_log10_mean_mul_neg_pow_sub_sum_1)
        /*0020*/ 	.word	0x00000000


	//----- nvinfo : EIATTR_MIN_STACK_SIZE
	.align		4
.L_6:
        /*0024*/ 	.byte	0x04, 0x12
        /*0026*/ 	.short	(.L_8 - .L_7)
	.align		4
.L_7:
        /*0028*/ 	.word	index@(triton_per_fused_add_div_log10_mean_mul_neg_pow_sub_sum_1)
        /*002c*/ 	.word	0x00000000
.L_8:


//--------------------- .nv.info.triton_per_fused_add_div_log10_mean_mul_neg_pow_sub_sum_1 --------------------------
	.section	.nv.info.triton_per_fused_add_div_log10_mean_mul_neg_pow_sub_sum_1,"",@"SHT_CUDA_INFO"
	.sectionflags	@""
	.align	4


	//----- nvinfo : EIATTR_CUDA_API_VERSION
	.align		4
        /*0000*/ 	.byte	0x04, 0x37
        /*0002*/ 	.short	(.L_10 - .L_9)
.L_9:
        /*0004*/ 	.word	0x0000007c


	//----- nvinfo : EIATTR_KPARAM_INFO
	.align		4
.L_10:
        /*0008*/ 	.byte	0x04, 0x17
        /*000a*/ 	.short	(.L_12 - .L_11)
.L_11:
        /*000c*/ 	.word	0x00000000
        /*0010*/ 	.short	0x0003
        /*0012*/ 	.short	0x0018
        /*0014*/ 	.byte	0x00, 0xf0, 0x11, 0x00


	//----- nvinfo : EIATTR_KPARAM_INFO
	.align		4
.L_12:
        /*0018*/ 	.byte	0x04, 0x17
        /*001a*/ 	.short	(.L_14 - .L_13)
.L_13:
        /*001c*/ 	.word	0x00000000
        /*0020*/ 	.short	0x0002
        /*0022*/ 	.short	0x0010
        /*0024*/ 	.byte	0x00, 0xf4, 0x21, 0x00


	//----- nvinfo : EIATTR_KPARAM_INFO
	.align		4
.L_14:
        /*0028*/ 	.byte	0x04, 0x17
        /*002a*/ 	.short	(.L_16 - .L_15)
.L_15:
        /*002c*/ 	.word	0x00000000
        /*0030*/ 	.short	0x0001
        /*0032*/ 	.short	0x0008
        /*0034*/ 	.byte	0x00, 0xf4, 0x21, 0x00


	//----- nvinfo : EIATTR_KPARAM_INFO
	.align		4
.L_16:
        /*0038*/ 	.byte	0x04, 0x17
        /*003a*/ 	.short	(.L_18 - .L_17)
.L_17:
        /*003c*/ 	.word	0x00000000
        /*0040*/ 	.short	0x0000
        /*0042*/ 	.short	0x0000
        /*0044*/ 	.byte	0x00, 0xf4, 0x21, 0x00


	//----- nvinfo : EIATTR_SPARSE_MMA_MASK
	.align		4
.L_18:
        /*0048*/ 	.byte	0x03, 0x50
        /*004a*/ 	.short	0x0000


	//----- nvinfo : EIATTR_MAXREG_COUNT
	.align		4
        /*004c*/ 	.byte	0x03, 0x1b
        /*004e*/ 	.short	0x00ff


	//----- nvinfo : EIATTR_COOP_GROUP_MASK_REGIDS
	.align		4
        /*0050*/ 	.byte	0x04, 0x29
        /*0052*/ 	.short	(.L_20 - .L_19)


	//   ....[0]....
.L_19:
        /*0054*/ 	.word	0xffffffff


	//   ....[1]....
        /*0058*/ 	.word	0xffffffff


	//   ....[2]....
        /*005c*/ 	.word	0xffffffff


	//   ....[3]....
        /*0060*/ 	.word	0xffffffff


	//   ....[4]....
        /*0064*/ 	.word	0xffffffff


	//   ....[5]....
        /*0068*/ 	.word	0xffffffff


	//----- nvinfo : EIATTR_COOP_GROUP_INSTR_OFFSETS
	.align		4
.L_20:
        /*006c*/ 	.byte	0x04, 0x28
        /*006e*/ 	.short	(.L_22 - .L_21)


	//   ....[0]....
.L_21:
        /*0070*/ 	.word	0x000005c0


	//   ....[1]....
        /*0074*/ 	.word	0x000005f0


	//   ....[2]....
        /*0078*/ 	.word	0x00000620


	//   ....[3]....
        /*007c*/ 	.word	0x00000650


	//   ....[4]....
        /*0080*/ 	.word	0x00000670


	//   ....[5]....
        /*0084*/ 	.word	0x000006e0


	//----- nvinfo : EIATTR_EXIT_INSTR_OFFSETS
	.align		4
.L_22:
        /*0088*/ 	.byte	0x04, 0x1c
        /*008a*/ 	.short	(.L_24 - .L_23)


	//   ....[0]....
.L_23:
        /*008c*/ 	.word	0x00000750


	//   ....[1]....
        /*0090*/ 	.word	0x00000790


	//----- nvinfo : EIATTR_REQNTID
	.align		4
.L_24:
        /*0094*/ 	.byte	0x04, 0x10
        /*0096*/ 	.short	(.L_26 - .L_25)
.L_25:
        /*0098*/ 	.word	0x00000040
        /*009c*/ 	.word	0x00000001
        /*00a0*/ 	.word	0x00000001


	//----- nvinfo : EIATTR_CBANK_PARAM_SIZE
	.align		4
.L_26:
        /*00a4*/ 	.byte	0x03, 0x19
        /*00a6*/ 	.short	0x001c


	//----- nvinfo : EIATTR_PARAM_CBANK
	.align		4
        /*00a8*/ 	.byte	0x04, 0x0a
        /*00aa*/ 	.short	(.L_28 - .L_27)
	.align		4
.L_27:
        /*00ac*/ 	.word	index@(.nv.constant0.triton_per_fused_add_div_log10_mean_mul_neg_pow_sub_sum_1)
        /*00b0*/ 	.short	0x0210
        /*00b2*/ 	.short	0x001c


	//----- nvinfo : EIATTR_SW_WAR
	.align		4
.L_28:
        /*00b4*/ 	.byte	0x04, 0x36
        /*00b6*/ 	.short	(.L_30 - .L_29)
.L_29:
        /*00b8*/ 	.word	0x00000008
.L_30:


//--------------------- .nv.callgraph             --------------------------
	.section	.nv.callgraph,"",@"SHT_CUDA_CALLGRAPH"
	.align	4
	.sectionentsize	8
	.align		4
        /*0000*/ 	.word	0x00000000
	.align		4
        /*0004*/ 	.word	0xffffffff
	.align		4
        /*0008*/ 	.word	0x00000000
	.align		4
        /*000c*/ 	.word	0xfffffffe
	.align		4
        /*0010*/ 	.word	0x00000000
	.align		4
        /*0014*/ 	.word	0xfffffffd
	.align		4
        /*0018*/ 	.word	0x00000000
	.align		4
        /*001c*/ 	.word	0xfffffffc


//--------------------- .nv.constant4             --------------------------
	.section	.nv.constant4,"a",@progbits
	.align	8
	.align		8
.nv.constant4:
        /*0000*/ 	.dword	_$_str


//--------------------- .text.triton_per_fused_add_div_log10_mean_mul_neg_pow_sub_sum_1 --------------------------
	.section	.text.triton_per_fused_add_div_log10_mean_mul_neg_pow_sub_sum_1,"ax",@progbits
	.sectionflags	@"SHF_BARRIERS=1"
	.align	128
        .global         triton_per_fused_add_div_log10_mean_mul_neg_pow_sub_sum_1
        .type           triton_per_fused_add_div_log10_mean_mul_neg_pow_sub_sum_1,@function
        .size           triton_per_fused_add_div_log10_mean_mul_neg_pow_sub_sum_1,(.L_x_1 - triton_per_fused_add_div_log10_mean_mul_neg_pow_sub_sum_1)
        .other          triton_per_fused_add_div_log10_mean_mul_neg_pow_sub_sum_1,@"STO_CUDA_ENTRY STV_DEFAULT"
triton_per_fused_add_div_log10_mean_mul_neg_pow_sub_sum_1:
.text.triton_per_fused_add_div_log10_mean_mul_neg_pow_sub_sum_1:
[----:B------:R-:W0:Y:S01]  /*0000*/  LDC R1, c[0x0][0x28] ;  /* 0x00000a00ff017b82 */ /* 0x000e220000000800 */
[----:B------:R-:W1:Y:S07]  /*0010*/  S2R R16, SR_TID.X ;  /* 0x0000000000107919 */ /* 0x000e6e0000002100 */
[----:B------:R-:W2:Y:S01]  /*0020*/  LDC.64 R10, c[0x0][0x220] ;  /* 0x00008800ff0a7b82 */ /* 0x000ea20000000a00 */
[----:B------:R-:W-:-:S07]  /*0030*/  ULDC.64 UR6, c[0x0][0x208] ;  /* 0x0000820000067ab9 */ /* 0x000fce0000000a00 */
[----:B------:R-:W3:Y:S01]  /*0040*/  LDC.64 R8, c[0x0][0x218] ;  /* 0x00008600ff087b82 */ /* 0x000ee20000000a00 */
[----:B-1----:R-:W-:-:S04]  /*0050*/  SHF.L.U32 R2, R16, 0x2, RZ ;  /* 0x0000000210027819 */ /* 0x002fc800000006ff */
[----:B------:R-:W-:-:S05]  /*0060*/  LOP3.LUT R7, R2, 0xfc, RZ, 0xc0, !PT ;  /* 0x000000fc02077812 */ /* 0x000fca00078ec0ff */
[----:B--2---:R-:W-:-:S05]  /*0070*/  IMAD.WIDE.U32 R10, R7, 0x4, R10 ;  /* 0x00000004070a7825 */ /* 0x004fca00078e000a */
[----:B------:R-:W2:Y:S04]  /*0080*/  LDG.E.EL R6, desc[UR6][R10.64+0x4] ;  /* 0x000004060a067981 */ /* 0x000ea8000c2e1900 */
[----:B------:R-:W4:Y:S04]  /*0090*/  LDG.E.EL R4, desc[UR6][R10.64] ;  /* 0x000000060a047981 */ /* 0x000f28000c2e1900 */
[----:B------:R-:W5:Y:S04]  /*00a0*/  LDG.E.EL R0, desc[UR6][R10.64+0x8] ;  /* 0x000008060a007981 */ /* 0x000f68000c2e1900 */
[----:B------:R-:W5:Y:S01]  /*00b0*/  LDG.E.EL R5, desc[UR6][R10.64+0xc] ;  /* 0x00000c060a057981 */ /* 0x000f62000c2e1900 */
[----:B---3--:R-:W-:-:S05]  /*00c0*/  IMAD.WIDE.U32 R8, R7, 0x4, R8 ;  /* 0x0000000407087825 */ /* 0x008fca00078e0008 */
[----:B------:R-:W3:Y:S04]  /*00d0*/  LDG.E.EL R13, desc[UR6][R8.64+0x4] ;  /* 0x00000406080d7981 */ /* 0x000ee8000c2e1900 */
[----:B------:R-:W3:Y:S04]  /*00e0*/  LDG.E.EL R7, desc[UR6][R8.64] ;  /* 0x0000000608077981 */ /* 0x000ee8000c2e1900 */
[----:B------:R-:W3:Y:S04]  /*00f0*/  LDG.E.EL R15, desc[UR6][R8.64+0x8] ;  /* 0x00000806080f7981 */ /* 0x000ee8000c2e1900 */
[----:B------:R1:W3:Y:S01]  /*0100*/  LDG.E.EL R12, desc[UR6][R8.64+0xc] ;  /* 0x00000c06080c7981 */ /* 0x0002e2000c2e1900 */
[----:B------:R-:W1:Y:S01]  /*0110*/  S2UR UR5, SR_CgaCtaId ;  /* 0x00000000000579c3 */ /* 0x000e620000008800 */
[----:B------:R-:W-:-:S02]  /*0120*/  UMOV UR4, 0x400 ;  /* 0x0000040000047882 */ /* 0x000fc40000000000 */
[----:B01----:R-:W-:Y:S01]  /*0130*/  UPRMT UR4, UR5, 0x654, UR4 ;  /* 0x0000065405047896 */ /* 0x003fe20008000004 */
[----:B--2---:R-:W-:-:S04]  /*0140*/  FMUL R17, R6, R6 ;  /* 0x0000000606117220 */ /* 0x004fc80000400000 */
[----:B----4-:R-:W-:-:S04]  /*0150*/  FFMA R17, R4, R4, R17 ;  /* 0x0000000404117223 */ /* 0x010fc80000000011 */
[----:B-----5:R-:W-:-:S04]  /*0160*/  FFMA R14, R0, R0, R17 ;  /* 0x00000000000e7223 */ /* 0x020fc80000000011 */
[----:B------:R-:W-:-:S04]  /*0170*/  FFMA R14, R5, R5, R14 ;  /* 0x00000005050e7223 */ /* 0x000fc8000000000e */
[----:B------:R-:W-:Y:S01]  /*0180*/  FADD R14, R14, 9.9999999392252902908e-09 ;  /* 0x322bcc770e0e7421 */ /* 0x000fe20000000000 */
[C---:B---3--:R-:W-:Y:S01]  /*0190*/  FADD R11, R13.reuse, -R6 ;  /* 0x800000060d0b7221 */ /* 0x048fe20000000000 */
[----:B------:R-:W-:-:S03]  /*01a0*/  FMUL R8, R13, R6 ;  /* 0x000000060d087220 */ /* 0x000fc60000400000 */
[C---:B------:R-:W-:Y:S01]  /*01b0*/  FSETP.GT.AND P1, PT, |R14|.reuse, 8.50705917302346158658e+37, PT ;  /* 0x7e8000000e00780b */ /* 0x040fe20003f24200 */
[----:B------:R-:W-:Y:S01]  /*01c0*/  FADD R10, R7, -R4 ;  /* 0x80000004070a7221 */ /* 0x000fe20000000000 */
[----:B------:R-:W-:Y:S01]  /*01d0*/  FSETP.GEU.AND P0, PT, |R14|, 1.175494350822287508e-38, PT ;  /* 0x008000000e00780b */ /* 0x000fe20003f0e200 */
[----:B------:R-:W-:Y:S01]  /*01e0*/  FMUL R11, R11, R11 ;  /* 0x0000000b0b0b7220 */ /* 0x000fe20000400000 */
[----:B------:R-:W-:-:S03]  /*01f0*/  FFMA R8, R7, R4, R8 ;  /* 0x0000000407087223 */ /* 0x000fc60000000008 */
[----:B------:R-:W-:Y:S01]  /*0200*/  FFMA R11, R10, R10, R11 ;  /* 0x0000000a0a0b7223 */ /* 0x000fe2000000000b */
[C---:B------:R-:W-:Y:S01]  /*0210*/  FADD R10, R15.reuse, -R0 ;  /* 0x800000000f0a7221 */ /* 0x040fe20000000000 */
[----:B------:R-:W-:-:S03]  /*0220*/  FFMA R15, R15, R0, R8 ;  /* 0x000000000f0f7223 */ /* 0x000fc60000000008 */
[----:B------:R-:W-:Y:S01]  /*0230*/  FFMA R11, R10, R10, R11 ;  /* 0x0000000a0a0b7223 */ /* 0x000fe2000000000b */
[----:B------:R-:W-:Y:S01]  /*0240*/  @P1 FMUL R14, R14, 0.25 ;  /* 0x3e8000000e0e1820 */ /* 0x000fe20000400000 */
[C---:B------:R-:W-:Y:S01]  /*0250*/  FADD R10, R12.reuse, -R5 ;  /* 0x800000050c0a7221 */ /* 0x040fe20000000000 */
[----:B------:R-:W-:Y:S02]  /*0260*/  FFMA R12, R12, R5, R15 ;  /* 0x000000050c0c7223 */ /* 0x000fe4000000000f */
[----:B------:R-:W-:Y:S01]  /*0270*/  @!P0 FMUL R14, R14, 16777216 ;  /* 0x4b8000000e0e8820 */ /* 0x000fe20000400000 */
[----:B------:R-:W-:Y:S01]  /*0280*/  FFMA R11, R10, R10, R11 ;  /* 0x0000000a0a0b7223 */ /* 0x000fe2000000000b */
[----:B------:R-:W-:Y:S02]  /*0290*/  @P1 FMUL R12, R12, 0.25 ;  /* 0x3e8000000c0c1820 */ /* 0x000fe40000400000 */
[----:B------:R-:W0:Y:S01]  /*02a0*/  MUFU.RCP R7, R14 ;  /* 0x0000000e00077308 */ /* 0x000e220000001000 */
[----:B------:R-:W-:Y:S01]  /*02b0*/  FADD R11, R11, 9.9999999392252902908e-09 ;  /* 0x322bcc770b0b7421 */ /* 0x000fe20000000000 */
[----:B------:R-:W-:-:S04]  /*02c0*/  @!P0 FMUL R12, R12, 16777216 ;  /* 0x4b8000000c0c8820 */ /* 0x000fc80000400000 */
[C---:B------:R-:W-:Y:S02]  /*02d0*/  FSETP.GT.AND P1, PT, |R11|.reuse, 8.50705917302346158658e+37, PT ;  /* 0x7e8000000b00780b */ /* 0x040fe40003f24200 */
[----:B------:R-:W-:Y:S01]  /*02e0*/  FSETP.GEU.AND P0, PT, |R11|, 1.175494350822287508e-38, PT ;  /* 0x008000000b00780b */ /* 0x000fe20003f0e200 */
[----:B0-----:R-:W-:-:S04]  /*02f0*/  FMUL R7, R7, R12 ;  /* 0x0000000c07077220 */ /* 0x001fc80000400000 */
[----:B------:R-:W-:-:S06]  /*0300*/  FMUL R6, R6, R7 ;  /* 0x0000000706067220 */ /* 0x000fcc0000400000 */
[----:B------:R-:W-:Y:S01]  /*0310*/  @P1 FMUL R11, R11, 0.25 ;  /* 0x3e8000000b0b1820 */ /* 0x000fe20000400000 */
[-C--:B------:R-:W-:Y:S01]  /*0320*/  FMUL R4, R4, R7.reuse ;  /* 0x0000000704047220 */ /* 0x080fe20000400000 */
[----:B------:R-:W-:Y:S01]  /*0330*/  FMUL R0, R0, R7 ;  /* 0x0000000700007220 */ /* 0x000fe20000400000 */
[----:B------:R-:W-:Y:S01]  /*0340*/  FMUL R9, R6, R6 ;  /* 0x0000000606097220 */ /* 0x000fe20000400000 */
[----:B------:R-:W-:-:S03]  /*0350*/  @!P0 FMUL R11, R11, 16777216 ;  /* 0x4b8000000b0b8820 */ /* 0x000fc60000400000 */
[----:B------:R-:W-:Y:S01]  /*0360*/  FFMA R9, R4, R4, R9 ;  /* 0x0000000404097223 */ /* 0x000fe20000000009 */
[----:B------:R-:W-:Y:S01]  /*0370*/  FMUL R4, R5, R7 ;  /* 0x0000000705047220 */ /* 0x000fe20000400000 */
[----:B------:R-:W-:Y:S01]  /*0380*/  HFMA2.MMA R7, -RZ, RZ, 1.5048828125, 33.21875 ;  /* 0x3e055027ff077435 */ /* 0x000fe200000001ff */
[----:B------:R-:W0:Y:S01]  /*0390*/  MUFU.RCP R11, R11 ;  /* 0x0000000b000b7308 */ /* 0x000e220000001000 */
[----:B------:R-:W-:-:S04]  /*03a0*/  FFMA R9, R0, R0, R9 ;  /* 0x0000000000097223 */ /* 0x000fc80000000009 */
[----:B------:R-:W-:-:S04]  /*03b0*/  FFMA R4, R4, R4, R9 ;  /* 0x0000000404047223 */ /* 0x000fc80000000009 */
[----:B------:R-:W-:-:S04]  /*03c0*/  @P1 FMUL R4, R4, 0.25 ;  /* 0x3e80000004041820 */ /* 0x000fc80000400000 */
[----:B------:R-:W-:-:S04]  /*03d0*/  @!P0 FMUL R4, R4, 16777216 ;  /* 0x4b80000004048820 */ /* 0x000fc80000400000 */
[----:B0-----:R-:W-:-:S05]  /*03e0*/  FFMA R4, R11, R4, 9.9999999392252902908e-09 ;  /* 0x322bcc770b047423 */ /* 0x001fca0000000004 */
[----:B------:R-:W-:-:S13]  /*03f0*/  FSETP.GEU.AND P0, PT, R4, 1.175494350822287508e-38, PT ;  /* 0x008000000400780b */ /* 0x000fda0003f0e000 */
[----:B------:R-:W-:-:S05]  /*0400*/  @!P0 FMUL R4, R4, 8388608 ;  /* 0x4b00000004048820 */ /* 0x000fca0000400000 */
[----:B------:R-:W-:Y:S02]  /*0410*/  IADD3 R0, R4, -0x3f2aaaab, RZ ;  /* 0xc0d5555504007810 */ /* 0x000fe40007ffe0ff */
[----:B------:R-:W-:Y:S02]  /*0420*/  ISETP.GE.U32.AND P1, PT, R4, 0x7f800000, PT ;  /* 0x7f8000000400780c */ /* 0x000fe40003f26070 */
[----:B------:R-:W-:-:S04]  /*0430*/  LOP3.LUT R5, R0, 0xff800000, RZ, 0xc0, !PT ;  /* 0xff80000000057812 */ /* 0x000fc800078ec0ff */
[----:B------:R-:W-:Y:S02]  /*0440*/  IADD3 R0, R4, -R5, RZ ;  /* 0x8000000504007210 */ /* 0x000fe40007ffe0ff */
[----:B------:R-:W-:-:S03]  /*0450*/  I2FP.F32.S32 R5, R5 ;  /* 0x0000000500057245 */ /* 0x000fc60000201400 */
[----:B------:R-:W-:Y:S01]  /*0460*/  FADD R6, R0, -1 ;  /* 0xbf80000000067421 */ /* 0x000fe20000000000 */
[----:B------:R-:W-:Y:S02]  /*0470*/  FSEL R0, RZ, -23, P0 ;  /* 0xc1b80000ff007808 */ /* 0x000fe40000000000 */
[----:B------:R-:W-:Y:S01]  /*0480*/  FSETP.NEU.AND P0, PT, R4, RZ, PT ;  /* 0x000000ff0400720b */ /* 0x000fe20003f0d000 */
[C---:B------:R-:W-:Y:S02]  /*0490*/  FFMA.FTZ R7, R6.reuse, -R7, 0.14084610342979431152 ;  /* 0x3e1039f606077423 */ /* 0x040fe40000010807 */
[----:B------:R-:W-:Y:S01]  /*04a0*/  FFMA.FTZ R0, R5, 1.1920928955078125e-07, R0 ;  /* 0x3400000005007823 */ /* 0x000fe20000010000 */
[----:B------:R-:W-:Y:S01]  /*04b0*/  @P1 MOV R5, 0x7f800000 ;  /* 0x7f80000000051802 */ /* 0x000fe20000000f00 */
[----:B------:R-:W-:-:S04]  /*04c0*/  FFMA.FTZ R7, R6, R7, -0.12148627638816833496 ;  /* 0xbdf8cdcc06077423 */ /* 0x000fc80000010007 */
[----:B------:R-:W-:-:S04]  /*04d0*/  FFMA.FTZ R7, R6, R7, 0.13980610668659210205 ;  /* 0x3e0f295506077423 */ /* 0x000fc80000010007 */
[----:B------:R-:W-:-:S04]  /*04e0*/  FFMA.FTZ R7, R6, R7, -0.16684235632419586182 ;  /* 0xbe2ad8b906077423 */ /* 0x000fc80000010007 */
[----:B------:R-:W-:-:S04]  /*04f0*/  FFMA.FTZ R7, R6, R7, 0.20012299716472625732 ;  /* 0x3e4ced0b06077423 */ /* 0x000fc80000010007 */
[----:B------:R-:W-:-:S04]  /*0500*/  FFMA.FTZ R7, R6, R7, -0.24999669194221496582 ;  /* 0xbe7fff2206077423 */ /* 0x000fc80000010007 */
[----:B------:R-:W-:-:S04]  /*0510*/  FFMA.FTZ R7, R6, R7, 0.33333182334899902344 ;  /* 0x3eaaaa7806077423 */ /* 0x000fc80000010007 */
[----:B------:R-:W-:-:S04]  /*0520*/  FFMA.FTZ R7, R6, R7, -0.5 ;  /* 0xbf00000006077423 */ /* 0x000fc80000010007 */
[----:B------:R-:W-:-:S04]  /*0530*/  FMUL R7, R6, R7 ;  /* 0x0000000706077220 */ /* 0x000fc80000400000 */
[----:B------:R-:W-:-:S04]  /*0540*/  FFMA.FTZ R7, R6, R7, R6 ;  /* 0x0000000706077223 */ /* 0x000fc80000010006 */
[----:B------:R-:W-:Y:S01]  /*0550*/  FFMA.FTZ R0, R0, 0.69314718246459960938, R7 ;  /* 0x3f31721800007823 */ /* 0x000fe20000010007 */
[----:B------:R-:W-:Y:S01]  /*0560*/  @P1 FFMA.FTZ R0, R4, R5, +INF ;  /* 0x7f80000004001423 */ /* 0x000fe20000010005 */
[----:B------:R-:W-:-:S03]  /*0570*/  ISETP.GE.AND P1, PT, R16, 0x2, PT ;  /* 0x000000021000780c */ /* 0x000fc60003f26270 */
[----:B------:R-:W-:-:S04]  /*0580*/  FMUL R0, R0, 0.43429449200630187988 ;  /* 0x3ede5bd900007820 */ /* 0x000fc80000400000 */
[----:B------:R-:W-:-:S05]  /*0590*/  FMUL R0, R0, 10 ;  /* 0x4120000000007820 */ /* 0x000fca0000400000 */
[----:B------:R-:W-:Y:S02]  /*05a0*/  FSEL R0, R0, -INF , P0 ;  /* 0xff80000000007808 */ /* 0x000fe40000000000 */
[----:B------:R-:W-:-:S03]  /*05b0*/  LOP3.LUT P0, RZ, R16, 0x1f, RZ, 0xc0, !PT ;  /* 0x0000001f10ff7812 */ /* 0x000fc6000780c0ff */
[----:B------:R-:W0:Y:S02]  /*05c0*/  SHFL.BFLY PT, R5, R0, 0x10, 0x1f ;  /* 0x0e001f0000057f89 */ /* 0x000e2400000e0000 */
[----:B0-----:R-:W-:Y:S01]  /*05d0*/  FADD R5, R0, R5 ;  /* 0x0000000500057221 */ /* 0x001fe20000000000 */
[----:B------:R-:W-:-:S04]  /*05e0*/  SHF.R.U32.HI R0, RZ, 0x3, R16 ;  /* 0x00000003ff007819 */ /* 0x000fc80000011610 */
[----:B------:R-:W0:Y:S02]  /*05f0*/  SHFL.BFLY PT, R4, R5, 0x8, 0x1f ;  /* 0x0d001f0005047f89 */ /* 0x000e2400000e0000 */
[----:B0-----:R-:W-:Y:S01]  /*0600*/  FADD R4, R5, R4 ;  /* 0x0000000405047221 */ /* 0x001fe20000000000 */
[----:B------:R-:W-:-:S04]  /*0610*/  LOP3.LUT R5, R16, 0x1, RZ, 0xc0, !PT ;  /* 0x0000000110057812 */ /* 0x000fc800078ec0ff */
[----:B------:R-:W0:Y:S02]  /*0620*/  SHFL.BFLY PT, R7, R4, 0x4, 0x1f ;  /* 0x0c801f0004077f89 */ /* 0x000e2400000e0000 */
[----:B0-----:R-:W-:Y:S01]  /*0630*/  FADD R7, R4, R7 ;  /* 0x0000000704077221 */ /* 0x001fe20000000000 */
[----:B------:R-:W-:-:S04]  /*0640*/  LOP3.LUT R4, R0, 0x4, RZ, 0xc0, !PT ;  /* 0x0000000400047812 */ /* 0x000fc800078ec0ff */
[----:B------:R-:W0:Y:S02]  /*0650*/  SHFL.BFLY PT, R6, R7, 0x2, 0x1f ;  /* 0x0c401f0007067f89 */ /* 0x000e2400000e0000 */
[----:B0-----:R-:W-:-:S05]  /*0660*/  FADD R6, R7, R6 ;  /* 0x0000000607067221 */ /* 0x001fca0000000000 */
[----:B------:R-:W0:Y:S02]  /*0670*/  SHFL.BFLY PT, R9, R6, 0x1, 0x1f ;  /* 0x0c201f0006097f89 */ /* 0x000e2400000e0000 */
[----:B0-----:R-:W-:-:S05]  /*0680*/  FADD R9, R6, R9 ;  /* 0x0000000906097221 */ /* 0x001fca0000000000 */
[----:B------:R-:W-:Y:S01]  /*0690*/  @!P0 STS [R4+UR4], R9 ;  /* 0x0000000904008988 */ /* 0x000fe20008000804 */
[----:B------:R-:W-:Y:S01]  /*06a0*/  BAR.SYNC.DEFER_BLOCKING 0x0 ;  /* 0x0000000000007b1d */ /* 0x000fe20000010000 */
[----:B------:R-:W-:-:S04]  /*06b0*/  ISETP.NE.U32.AND P0, PT, R5, 0x1, PT ;  /* 0x000000010500780c */ /* 0x000fc80003f05070 */
[----:B------:R-:W-:Y:S01]  /*06c0*/  ISETP.LT.AND P0, PT, R16, 0x2, P0 ;  /* 0x000000021000780c */ /* 0x000fe20000701270 */
[----:B------:R-:W0:Y:S04]  /*06d0*/  @!P1 LDS R3, [R2+UR4] ;  /* 0x0000000402039984 */ /* 0x000e280008000800 */
[----:B0-----:R-:W0:Y:S02]  /*06e0*/  SHFL.BFLY PT, R0, R3, 0x1, 0x1f ;  /* 0x0c201f0003007f89 */ /* 0x001e2400000e0000 */
[----:B0-----:R-:W-:-:S06]  /*06f0*/  FADD R5, R3, R0 ;  /* 0x0000000003057221 */ /* 0x001fcc0000000000 */
[----:B------:R0:W-:Y:S01]  /*0700*/  @P0 STS [R2+UR4], R5 ;  /* 0x0000000502000988 */ /* 0x0001e20008000804 */
[----:B------:R-:W-:Y:S01]  /*0710*/  BAR.SYNC.DEFER_BLOCKING 0x0 ;  /* 0x0000000000007b1d */ /* 0x000fe20000010000 */
[----:B------:R-:W-:-:S05]  /*0720*/  LOP3.LUT P0, RZ, R16, 0x3f, RZ, 0xc0, !PT ;  /* 0x0000003f10ff7812 */ /* 0x000fca000780c0ff */
[----:B------:R-:W1:Y:S02]  /*0730*/  LDS R0, [UR4] ;  /* 0x00000004ff007984 */ /* 0x000e640008000800 */
[----:B------:R-:W-:Y:S06]  /*0740*/  BAR.SYNC.DEFER_BLOCKING 0x0 ;  /* 0x0000000000007b1d */ /* 0x000fec0000010000 */
[----:B0-----:R-:W-:Y:S05]  /*0750*/  @P0 EXIT ;  /* 0x000000000000094d */ /* 0x001fea0003800000 */
[----:B------:R-:W0:Y:S01]  /*0760*/  LDC.64 R2, c[0x0][0x210] ;  /* 0x00008400ff027b82 */ /* 0x000e220000000a00 */
[----:B-1----:R-:W-:-:S05]  /*0770*/  FFMA R5, R0, -0.015625, RZ ;  /* 0xbc80000000057823 */ /* 0x002fca00000000ff */
[----:B0-----:R-:W-:Y:S01]  /*0780*/  STG.E desc[UR6][R2.64], R5 ;  /* 0x0000000502007986 */ /* 0x001fe2000c101906 */
[----:B------:R-:W-:Y:S05]  /*0790*/  EXIT ;  /* 0x000000000000794d */ /* 0x000fea0003800000 */
.L_x_0:
[----:B------:R-:W-:-:S00]  /*07a0*/  BRA `(.L_x_0) ;  /* 0xfffffffc00fc7947 */ /* 0x000fc0000383ffff */
[----:B------:R-:W-:-:S00]  /*07b0*/  NOP ;  /* 0x0000000000007918 */ /* 0x000fc00000000000 */
        /* <DEDUP_REMOVED lines=12> */
.L_x_1:


//--------------------- .nv.global.init           --------------------------
	.section	.nv.global.init,"aw",@progbits
.nv.global.init:
	.type		_$_str,@object
	.size		_$_str,(.L_0 - _$_str)
_$_str:
        /*0000*/ 	.byte	0x5f, 0x5f, 0x43, 0x55, 0x44, 0x41, 0x5f, 0x46, 0x54, 0x5a, 0x00
.L_0:


//--------------------- .nv.shared.triton_per_fused_add_div_log10_mean_mul_neg_pow_sub_sum_1 --------------------------
	.section	.nv.shared.triton_per_fused_add_div_log10_mean_mul_neg_pow_sub_sum_1,"aw",@nobits
	.sectionflags	@""
	.align	16
	.zero		1024


//--------------------- .nv.constant0.triton_per_fused_add_div_log10_mean_mul_neg_pow_sub_sum_1 --------------------------
	.section	.nv.constant0.triton_per_fused_add_div_log10_mean_mul_neg_pow_sub_sum_1,"a",@progbits
	.sectionflags	@""
	.align	4
.nv.constant0.triton_per_fused_add_div_log10_mean_mul_neg_pow_sub_sum_1:
	.zero		556
